	.headerflags	@"EF_CUDA_TEXMODE_UNIFIED EF_CUDA_64BIT_ADDRESS EF_CUDA_ACCELERATORS EF_CUDA_SM90 EF_CUDA_VIRTUAL_SM(EF_CUDA_SM90)"
	.elftype	@"ET_EXEC"


//--------------------- .nv.info                  --------------------------
	.section	.nv.info,"",@"SHT_CUDA_INFO"
	.align	4


	//----- nvinfo : EIATTR_REGCOUNT
	.align		4
        /*0000*/ 	.byte	0x04, 0x2f
        /*0002*/ 	.short	(.L_1 - .L_0)
	.align		4
.L_0:
        /*0004*/ 	.word	index@(triton_poi_fused_convolution_max_pool2d_with_indices_relu_21)
        /*0008*/ 	.word	0x0000000c


	//----- nvinfo : EIATTR_MIN_STACK_SIZE
	.align		4
.L_1:
        /*000c*/ 	.byte	0x04, 0x12
        /*000e*/ 	.short	(.L_3 - .L_2)
	.align		4
.L_2:
        /*0010*/ 	.word	index@(triton_poi_fused_convolution_max_pool2d_with_indices_relu_21)
        /*0014*/ 	.word	0x00000000


	//----- nvinfo : EIATTR_FRAME_SIZE
	.align		4
.L_3:
        /*0018*/ 	.byte	0x04, 0x11
        /*001a*/ 	.short	(.L_5 - .L_4)
	.align		4
.L_4:
        /*001c*/ 	.word	index@(triton_poi_fused_convolution_max_pool2d_with_indices_relu_21)
        /*0020*/ 	.word	0x00000000


	//----- nvinfo : EIATTR_MIN_STACK_SIZE
	.align		4
.L_5:
        /*0024*/ 	.byte	0x04, 0x12
        /*0026*/ 	.short	(.L_7 - .L_6)
	.align		4
.L_6:
        /*0028*/ 	.word	index@(triton_poi_fused_convolution_max_pool2d_with_indices_relu_21)
        /*002c*/ 	.word	0x00000000
.L_7:


//--------------------- .nv.info.triton_poi_fused_convolution_max_pool2d_with_indices_relu_21 --------------------------
	.section	.nv.info.triton_poi_fused_convolution_max_pool2d_with_indices_relu_21,"",@"SHT_CUDA_INFO"
	.sectionflags	@""
	.align	4


	//----- nvinfo : EIATTR_CUDA_API_VERSION
	.align		4
        /*0000*/ 	.byte	0x04, 0x37
        /*0002*/ 	.short	(.L_9 - .L_8)
.L_8:
        /*0004*/ 	.word	0x0000007c


	//----- nvinfo : EIATTR_KPARAM_INFO
	.align		4
.L_9:
        /*0008*/ 	.byte	0x04, 0x17
        /*000a*/ 	.short	(.L_11 - .L_10)
.L_10:
        /*000c*/ 	.word	0x00000000
        /*0010*/ 	.short	0x0002
        /*0012*/ 	.short	0x0010
        /*0014*/ 	.byte	0x00, 0xf0, 0x11, 0x00


	//----- nvinfo : EIATTR_KPARAM_INFO
	.align		4
.L_11:
        /*0018*/ 	.byte	0x04, 0x17
        /*001a*/ 	.short	(.L_13 - .L_12)
.L_12:
        /*001c*/ 	.word	0x00000000
        /*0020*/ 	.short	0x0001
        /*0022*/ 	.short	0x0008
        /*0024*/ 	.byte	0x00, 0xf4, 0x21, 0x00


	//----- nvinfo : EIATTR_KPARAM_INFO
	.align		4
.L_13:
        /*0028*/ 	.byte	0x04, 0x17
        /*002a*/ 	.short	(.L_15 - .L_14)
.L_14:
        /*002c*/ 	.word	0x00000000
        /*0030*/ 	.short	0x0000
        /*0032*/ 	.short	0x0000
        /*0034*/ 	.byte	0x00, 0xf4, 0x21, 0x00


	//----- nvinfo : EIATTR_SPARSE_MMA_MASK
	.align		4
.L_15:
        /*0038*/ 	.byte	0x03, 0x50
        /*003a*/ 	.short	0x0000


	//----- nvinfo : EIATTR_MAXREG_COUNT
	.align		4
        /*003c*/ 	.byte	0x03, 0x1b
        /*003e*/ 	.short	0x00ff


	//----- nvinfo : EIATTR_EXIT_INSTR_OFFSETS
	.align		4
        /*0040*/ 	.byte	0x04, 0x1c
        /*0042*/ 	.short	(.L_17 - .L_16)


	//   ....[0]....
.L_16:
        /*0044*/ 	.word	0x00000190


	//----- nvinfo : EIATTR_REQNTID
	.align		4
.L_17:
        /*0048*/ 	.byte	0x04, 0x10
        /*004a*/ 	.short	(.L_19 - .L_18)
.L_18:
        /*004c*/ 	.word	0x00000080
        /*0050*/ 	.word	0x00000001
        /*0054*/ 	.word	0x00000001


	//----- nvinfo : EIATTR_CBANK_PARAM_SIZE
	.align		4
.L_19:
        /*0058*/ 	.byte	0x03, 0x19
        /*005a*/ 	.short	0x0014


	//----- nvinfo : EIATTR_PARAM_CBANK
	.align		4
        /*005c*/ 	.byte	0x04, 0x0a
        /*005e*/ 	.short	(.L_21 - .L_20)
	.align		4
.L_20:
        /*0060*/ 	.word	index@(.nv.constant0.triton_poi_fused_convolution_max_pool2d_with_indices_relu_21)
        /*0064*/ 	.short	0x0210
        /*0066*/ 	.short	0x0014


	//----- nvinfo : EIATTR_SW_WAR
	.align		4
.L_21:
        /*0068*/ 	.byte	0x04, 0x36
        /*006a*/ 	.short	(.L_23 - .L_22)
.L_22:
        /*006c*/ 	.word	0x00000008
.L_23:


//--------------------- .nv.callgraph             --------------------------
	.section	.nv.callgraph,"",@"SHT_CUDA_CALLGRAPH"
	.align	4
	.sectionentsize	8
	.align		4
        /*0000*/ 	.word	0x00000000
	.align		4
        /*0004*/ 	.word	0xffffffff
	.align		4
        /*0008*/ 	.word	0x00000000
	.align		4
        /*000c*/ 	.word	0xfffffffe
	.align		4
        /*0010*/ 	.word	0x00000000
	.align		4
        /*0014*/ 	.word	0xfffffffd
	.align		4
        /*0018*/ 	.word	0x00000000
	.align		4
        /*001c*/ 	.word	0xfffffffc


//--------------------- .text.triton_poi_fused_convolution_max_pool2d_with_indices_relu_21 --------------------------
	.section	.text.triton_poi_fused_convolution_max_pool2d_with_indices_relu_21,"ax",@progbits
	.align	128
        .global         triton_poi_fused_convolution_max_pool2d_with_indices_relu_21
        .type           triton_poi_fused_convolution_max_pool2d_with_indices_relu_21,@function
        .size           triton_poi_fused_convolution_max_pool2d_with_indices_relu_21,(.L_x_1 - triton_poi_fused_convolution_max_pool2d_with_indices_relu_21)
        .other          triton_poi_fused_convolution_max_pool2d_with_indices_relu_21,@"STO_CUDA_ENTRY STV_DEFAULT"
triton_poi_fused_convolution_max_pool2d_with_indices_relu_21:
.text.triton_poi_fused_convolution_max_pool2d_with_indices_relu_21:
[----:B------:R-:W-:Y:S01]  /*0000*/  LDC R1, c[0x0][0x28] ;  /* 0x00000a00ff017b82 */ /* 0x000fe20000000800 */
[----:B------:R-:W1:Y:S07]  /*0010*/  S2R R0, SR_TID.X ;  /* 0x0000000000007919 */ /* 0x000e6e0000002100 */
[----:B------:R-:W2:Y:S01]  /*0020*/  LDC.64 R4, c[0x0][0x218] ;  /* 0x00008600ff047b82 */ /* 0x000ea20000000a00 */
[----:B------:R-:W-:Y:S01]  /*0030*/  ULDC.64 UR4, c[0x0][0x208] ;  /* 0x0000820000047ab9 */ /* 0x000fe20000000a00 */
[----:B------:R-:W3:Y:S06]  /*0040*/  S2R R7, SR_CTAID.X ;  /* 0x0000000000077919 */ /* 0x000eec0000002500 */
[----:B------:R-:W4:Y:S01]  /*0050*/  LDC.64 R2, c[0x0][0x210] ;  /* 0x00008400ff027b82 */ /* 0x000f220000000a00 */
[----:B-1----:R-:W-:Y:S01]  /*0060*/  IMAD.SHL.U32 R0, R0, 0x2, RZ ;  /* 0x0000000200007824 */ /* 0x002fe200078e00ff */
[----:B---3--:R-:W-:-:S04]  /*0070*/  SHF.R.S32.HI R6, RZ, 0x17, R7 ;  /* 0x00000017ff067819 */ /* 0x008fc80000011407 */
[----:B------:R-:W-:-:S05]  /*0080*/  LOP3.LUT R0, R0, 0xfe, RZ, 0xc0, !PT ;  /* 0x000000fe00007812 */ /* 0x000fca00078ec0ff */
[----:B------:R-:W-:Y:S01]  /*0090*/  IMAD R7, R7, 0x100, R0 ;  /* 0x0000010007077824 */ /* 0x000fe200078e0200 */
[----:B------:R-:W-:-:S03]  /*00a0*/  SGXT R0, R6, 0x1 ;  /* 0x000000010600781a */ /* 0x000fc60000000200 */
[----:B----4-:R-:W-:Y:S01]  /*00b0*/  IMAD.WIDE R2, R7, 0x4, R2 ;  /* 0x0000000407027825 */ /* 0x010fe200078e0202 */
[----:B------:R-:W-:-:S04]  /*00c0*/  LEA.HI R0, R0, R7, RZ, 0x9 ;  /* 0x0000000700007211 */ /* 0x000fc800078f48ff */
[----:B------:R-:W-:-:S05]  /*00d0*/  LOP3.LUT R0, R0, 0xfffffe00, RZ, 0xc0, !PT ;  /* 0xfffffe0000007812 */ /* 0x000fca00078ec0ff */
[----:B------:R-:W-:Y:S02]  /*00e0*/  IMAD.IADD R9, R7, 0x1, -R0 ;  /* 0x0000000107097824 */ /* 0x000fe400078e0a00 */
[----:B------:R-:W3:Y:S02]  /*00f0*/  LDG.E.64 R6, desc[UR4][R2.64] ;  /* 0x0000000402067981 */ /* 0x000ee4000c1e1b00 */
[----:B--2---:R-:W-:-:S06]  /*0100*/  IMAD.WIDE R4, R9, 0x4, R4 ;  /* 0x0000000409047825 */ /* 0x004fcc00078e0204 */
[----:B------:R-:W3:Y:S02]  /*0110*/  LDG.E.EL.64 R4, desc[UR4][R4.64] ;  /* 0x0000000404047981 */ /* 0x000ee4000c2e1b00 */
[C---:B---3--:R-:W-:Y:S01]  /*0120*/  FSETP.GEU.AND P0, PT, R6.reuse, -R4, PT ;  /* 0x800000040600720b */ /* 0x048fe20003f0e000 */
[----:B------:R-:W-:Y:S01]  /*0130*/  FADD R6, R6, R4 ;  /* 0x0000000406067221 */ /* 0x000fe20000000000 */
[C---:B------:R-:W-:Y:S01]  /*0140*/  FADD R0, R7.reuse, R5 ;  /* 0x0000000507007221 */ /* 0x040fe20000000000 */
[----:B------:R-:W-:-:S03]  /*0150*/  FSETP.GEU.AND P1, PT, R7, -R5, PT ;  /* 0x800000050700720b */ /* 0x000fc60003f2e000 */
[----:B------:R-:W-:Y:S02]  /*0160*/  FSEL R6, R6, RZ, P0 ;  /* 0x000000ff06067208 */ /* 0x000fe40000000000 */
[----:B------:R-:W-:-:S05]  /*0170*/  FSEL R7, R0, RZ, P1 ;  /* 0x000000ff00077208 */ /* 0x000fca0000800000 */
[----:B------:R-:W-:Y:S01]  /*0180*/  STG.E.64 desc[UR4][R2.64], R6 ;  /* 0x0000000602007986 */ /* 0x000fe2000c101b04 */
[----:B------:R-:W-:Y:S05]  /*0190*/  EXIT ;  /* 0x000000000000794d */ /* 0x000fea0003800000 */
.L_x_0:
[----:B------:R-:W-:-:S00]  /*01a0*/  BRA `(.L_x_0) ;  /* 0xfffffffc00fc7947 */ /* 0x000fc0000383ffff */
[----:B------:R-:W-:-:S00]  /*01b0*/  NOP ;  /* 0x0000000000007918 */ /* 0x000fc00000000000 */
        /* <DEDUP_REMOVED lines=12> */
.L_x_1:


//--------------------- .nv.constant0.triton_poi_fused_convolution_max_pool2d_with_indices_relu_21 --------------------------
	.section	.nv.constant0.triton_poi_fused_convolution_max_pool2d_with_indices_relu_21,"a",@progbits
	.sectionflags	@""
	.align	4
.nv.constant0.triton_poi_fused_convolution_max_pool2d_with_indices_relu_21:
	.zero		548
